	.headerflags	@"EF_CUDA_TEXMODE_UNIFIED EF_CUDA_64BIT_ADDRESS EF_CUDA_ACCELERATORS EF_CUDA_SM90 EF_CUDA_VIRTUAL_SM(EF_CUDA_SM90)"
	.elftype	@"ET_EXEC"


//--------------------- .nv.info                  --------------------------
	.section	.nv.info,"",@"SHT_CUDA_INFO"
	.align	4


	//----- nvinfo : EIATTR_REGCOUNT
	.align		4
        /*0000*/ 	.byte	0x04, 0x2f
        /*0002*/ 	.short	(.L_1 - .L_0)
	.align		4
.L_0:
        /*0004*/ 	.word	index@(triton_poi_fused_mul_12)
        /*0008*/ 	.word	0x00000028


	//----- nvinfo : EIATTR_MIN_STACK_SIZE
	.align		4
.L_1:
        /*000c*/ 	.byte	0x04, 0x12
        /*000e*/ 	.short	(.L_3 - .L_2)
	.align		4
.L_2:
        /*0010*/ 	.word	index@(triton_poi_fused_mul_12)
        /*0014*/ 	.word	0x00000000


	//----- nvinfo : EIATTR_FRAME_SIZE
	.align		4
.L_3:
        /*0018*/ 	.byte	0x04, 0x11
        /*001a*/ 	.short	(.L_5 - .L_4)
	.align		4
.L_4:
        /*001c*/ 	.word	index@(triton_poi_fused_mul_12)
        /*0020*/ 	.word	0x00000000


	//----- nvinfo : EIATTR_MIN_STACK_SIZE
	.align		4
.L_5:
        /*0024*/ 	.byte	0x04, 0x12
        /*0026*/ 	.short	(.L_7 - .L_6)
	.align		4
.L_6:
        /*0028*/ 	.word	index@(triton_poi_fused_mul_12)
        /*002c*/ 	.word	0x00000000
.L_7:


//--------------------- .nv.info.triton_poi_fused_mul_12 --------------------------
	.section	.nv.info.triton_poi_fused_mul_12,"",@"SHT_CUDA_INFO"
	.sectionflags	@""
	.align	4


	//----- nvinfo : EIATTR_CUDA_API_VERSION
	.align		4
        /*0000*/ 	.byte	0x04, 0x37
        /*0002*/ 	.short	(.L_9 - .L_8)
.L_8:
        /*0004*/ 	.word	0x0000007c


	//----- nvinfo : EIATTR_KPARAM_INFO
	.align		4
.L_9:
        /*0008*/ 	.byte	0x04, 0x17
        /*000a*/ 	.short	(.L_11 - .L_10)
.L_10:
        /*000c*/ 	.word	0x00000000
        /*0010*/ 	.short	0x0004
        /*0012*/ 	.short	0x001c
        /*0014*/ 	.byte	0x00, 0xf0, 0x11, 0x00


	//----- nvinfo : EIATTR_KPARAM_INFO
	.align		4
.L_11:
        /*0018*/ 	.byte	0x04, 0x17
        /*001a*/ 	.short	(.L_13 - .L_12)
.L_12:
        /*001c*/ 	.word	0x00000000
        /*0020*/ 	.short	0x0003
        /*0022*/ 	.short	0x0018
        /*0024*/ 	.byte	0x00, 0xf0, 0x11, 0x00


	//----- nvinfo : EIATTR_KPARAM_INFO
	.align		4
.L_13:
        /*0028*/ 	.byte	0x04, 0x17
        /*002a*/ 	.short	(.L_15 - .L_14)
.L_14:
        /*002c*/ 	.word	0x00000000
        /*0030*/ 	.short	0x0002
        /*0032*/ 	.short	0x0010
        /*0034*/ 	.byte	0x00, 0xf4, 0x21, 0x00


	//----- nvinfo : EIATTR_KPARAM_INFO
	.align		4
.L_15:
        /*0038*/ 	.byte	0x04, 0x17
        /*003a*/ 	.short	(.L_17 - .L_16)
.L_16:
        /*003c*/ 	.word	0x00000000
        /*0040*/ 	.short	0x0001
        /*0042*/ 	.short	0x0008
        /*0044*/ 	.byte	0x00, 0xf4, 0x21, 0x00


	//----- nvinfo : EIATTR_KPARAM_INFO
	.align		4
.L_17:
        /*0048*/ 	.byte	0x04, 0x17
        /*004a*/ 	.short	(.L_19 - .L_18)
.L_18:
        /*004c*/ 	.word	0x00000000
        /*0050*/ 	.short	0x0000
        /*0052*/ 	.short	0x0000
        /*0054*/ 	.byte	0x00, 0xf4, 0x21, 0x00


	//----- nvinfo : EIATTR_SPARSE_MMA_MASK
	.align		4
.L_19:
        /*0058*/ 	.byte	0x03, 0x50
        /*005a*/ 	.short	0x0000


	//----- nvinfo : EIATTR_MAXREG_COUNT
	.align		4
        /*005c*/ 	.byte	0x03, 0x1b
        /*005e*/ 	.short	0x00ff


	//----- nvinfo : EIATTR_EXIT_INSTR_OFFSETS
	.align		4
        /*0060*/ 	.byte	0x04, 0x1c
        /*0062*/ 	.short	(.L_21 - .L_20)


	//   ....[0]....
.L_20:
        /*0064*/ 	.word	0x00001110


	//   ....[1]....
        /*0068*/ 	.word	0x00001150


	//----- nvinfo : EIATTR_REQNTID
	.align		4
.L_21:
        /*006c*/ 	.byte	0x04, 0x10
        /*006e*/ 	.short	(.L_23 - .L_22)
.L_22:
        /*0070*/ 	.word	0x00000100
        /*0074*/ 	.word	0x00000001
        /*0078*/ 	.word	0x00000001


	//----- nvinfo : EIATTR_CBANK_PARAM_SIZE
	.align		4
.L_23:
        /*007c*/ 	.byte	0x03, 0x19
        /*007e*/ 	.short	0x0020


	//----- nvinfo : EIATTR_PARAM_CBANK
	.align		4
        /*0080*/ 	.byte	0x04, 0x0a
        /*0082*/ 	.short	(.L_25 - .L_24)
	.align		4
.L_24:
        /*0084*/ 	.word	index@(.nv.constant0.triton_poi_fused_mul_12)
        /*0088*/ 	.short	0x0210
        /*008a*/ 	.short	0x0020


	//----- nvinfo : EIATTR_SW_WAR
	.align		4
.L_25:
        /*008c*/ 	.byte	0x04, 0x36
        /*008e*/ 	.short	(.L_27 - .L_26)
.L_26:
        /*0090*/ 	.word	0x00000008
.L_27:


//--------------------- .nv.callgraph             --------------------------
	.section	.nv.callgraph,"",@"SHT_CUDA_CALLGRAPH"
	.align	4
	.sectionentsize	8
	.align		4
        /*0000*/ 	.word	0x00000000
	.align		4
        /*0004*/ 	.word	0xffffffff
	.align		4
        /*0008*/ 	.word	0x00000000
	.align		4
        /*000c*/ 	.word	0xfffffffe
	.align		4
        /*0010*/ 	.word	0x00000000
	.align		4
        /*0014*/ 	.word	0xfffffffd
	.align		4
        /*0018*/ 	.word	0x00000000
	.align		4
        /*001c*/ 	.word	0xfffffffc


//--------------------- .text.triton_poi_fused_mul_12 --------------------------
	.section	.text.triton_poi_fused_mul_12,"ax",@progbits
	.sectionflags	@"SHF_BARRIERS=1"
	.align	128
        .global         triton_poi_fused_mul_12
        .type           triton_poi_fused_mul_12,@function
        .size           triton_poi_fused_mul_12,(.L_x_1 - triton_poi_fused_mul_12)
        .other          triton_poi_fused_mul_12,@"STO_CUDA_ENTRY STV_DEFAULT"
triton_poi_fused_mul_12:
.text.triton_poi_fused_mul_12:
[----:B------:R-:W0:Y:S01]  /*0000*/  LDC R1, c[0x0][0x28] ;  /* 0x00000a00ff017b82 */ /* 0x000e220000000800 */
[----:B------:R-:W1:Y:S07]  /*0010*/  S2R R0, SR_CTAID.Y ;  /* 0x0000000000007919 */ /* 0x000e6e0000002600 */
[----:B------:R-:W2:Y:S01]  /*0020*/  LDC.64 R30, c[0x0][0x210] ;  /* 0x00008400ff1e7b82 */ /* 0x000ea20000000a00 */
[----:B------:R-:W-:Y:S02]  /*0030*/  CS2R R20, SRZ ;  /* 0x0000000000147805 */ /* 0x000fe4000001ff00 */
[----:B------:R-:W-:Y:S01]  /*0040*/  CS2R R22, SRZ ;  /* 0x0000000000167805 */ /* 0x000fe2000001ff00 */
[----:B------:R-:W3:Y:S01]  /*0050*/  S2R R27, SR_TID.X ;  /* 0x00000000001b7919 */ /* 0x000ee20000002100 */
[----:B------:R-:W-:-:S02]  /*0060*/  CS2R R12, SRZ ;  /* 0x00000000000c7805 */ /* 0x000fc4000001ff00 */
[----:B------:R-:W-:Y:S01]  /*0070*/  CS2R R14, SRZ ;  /* 0x00000000000e7805 */ /* 0x000fe2000001ff00 */
[----:B------:R-:W-:Y:S01]  /*0080*/  ULDC.64 UR6, c[0x0][0x208] ;  /* 0x0000820000067ab9 */ /* 0x000fe20000000a00 */
[----:B------:R-:W4:Y:S01]  /*0090*/  S2R R24, SR_CTAID.X ;  /* 0x0000000000187919 */ /* 0x000f220000002500 */
[----:B-1----:R-:W-:Y:S02]  /*00a0*/  IMAD.SHL.U32 R3, R0, 0x10, RZ ;  /* 0x0000001000037824 */ /* 0x002fe400078e00ff */
[----:B---3--:R-:W-:Y:S01]  /*00b0*/  IMAD.SHL.U32 R2, R27, 0x4, RZ ;  /* 0x000000041b027824 */ /* 0x008fe200078e00ff */
[----:B------:R-:W-:-:S04]  /*00c0*/  SHF.R.U32.HI R5, RZ, 0x2, R27 ;  /* 0x00000002ff057819 */ /* 0x000fc8000001161b */
[----:B------:R-:W-:Y:S02]  /*00d0*/  LOP3.LUT R2, R3, 0xc, R2, 0xf8, !PT ;  /* 0x0000000c03027812 */ /* 0x000fe400078ef802 */
[----:B------:R-:W-:Y:S02]  /*00e0*/  SGXT.U32 R5, R5, 0x6 ;  /* 0x000000060505781a */ /* 0x000fe40000000000 */
[----:B------:R-:W-:Y:S02]  /*00f0*/  ISETP.GE.AND P4, PT, R2, 0x10, PT ;  /* 0x000000100200780c */ /* 0x000fe40003f86270 */
[----:B----4-:R-:W-:Y:S02]  /*0100*/  PRMT R5, R5, 0x6540, R24 ;  /* 0x0000654005057816 */ /* 0x010fe40000000018 */
[----:B------:R-:W-:Y:S02]  /*0110*/  SHF.R.U32.HI R4, RZ, 0x2, R2 ;  /* 0x00000002ff047819 */ /* 0x000fe40000011602 */
[----:B------:R-:W-:-:S02]  /*0120*/  ISETP.LT.AND P0, PT, R5, 0x101, !P4 ;  /* 0x000001010500780c */ /* 0x000fc40006701270 */
[C---:B------:R-:W-:Y:S01]  /*0130*/  LOP3.LUT R6, R5.reuse, 0x80, RZ, 0xfc, !PT ;  /* 0x0000008005067812 */ /* 0x040fe200078efcff */
[C---:B------:R-:W-:Y:S01]  /*0140*/  IMAD R2, R5.reuse, 0x4, R4 ;  /* 0x0000000405027824 */ /* 0x040fe200078e0204 */
[C---:B------:R-:W-:Y:S02]  /*0150*/  LOP3.LUT R4, R5.reuse, 0x40, RZ, 0xfc, !PT ;  /* 0x0000004005047812 */ /* 0x040fe400078efcff */
[----:B------:R-:W-:Y:S01]  /*0160*/  LOP3.LUT R7, R5, 0xc0, RZ, 0xfc, !PT ;  /* 0x000000c005077812 */ /* 0x000fe200078efcff */
[----:B------:R-:W1:Y:S01]  /*0170*/  @!P4 LDC.64 R28, c[0x0][0x218] ;  /* 0x00008600ff1ccb82 */ /* 0x000e620000000a00 */
[----:B------:R-:W-:Y:S01]  /*0180*/  ISETP.LT.AND P1, PT, R4, 0x101, !P4 ;  /* 0x000001010400780c */ /* 0x000fe20006721270 */
[----:B------:R-:W-:Y:S01]  /*0190*/  IMAD R2, R2, 0xc, RZ ;  /* 0x0000000c02027824 */ /* 0x000fe200078e02ff */
[----:B------:R-:W-:Y:S02]  /*01a0*/  ISETP.LT.AND P2, PT, R6, 0x101, !P4 ;  /* 0x000001010600780c */ /* 0x000fe40006741270 */
[----:B------:R-:W-:Y:S01]  /*01b0*/  ISETP.LT.AND P3, PT, R7, 0x101, !P4 ;  /* 0x000001010700780c */ /* 0x000fe20006761270 */
[----:B------:R-:W-:-:S02]  /*01c0*/  VIADD R17, R2, 0x4 ;  /* 0x0000000402117836 */ /* 0x000fc40000000000 */
[C---:B------:R-:W-:Y:S02]  /*01d0*/  VIADD R19, R2.reuse, 0xc04 ;  /* 0x00000c0402137836 */ /* 0x040fe40000000000 */
[----:B------:R-:W-:Y:S02]  /*01e0*/  VIADD R33, R2, 0x1804 ;  /* 0x0000180402217836 */ /* 0x000fe40000000000 */
[----:B--2---:R-:W-:-:S04]  /*01f0*/  IMAD.WIDE R16, R17, 0x4, R30 ;  /* 0x0000000411107825 */ /* 0x004fc800078e021e */
[--C-:B------:R-:W-:Y:S01]  /*0200*/  IMAD.WIDE R18, R19, 0x4, R30.reuse ;  /* 0x0000000413127825 */ /* 0x100fe200078e021e */
[----:B------:R2:W3:Y:S03]  /*0210*/  @P0 LDG.E.EL.128 R20, desc[UR6][R16.64] ;  /* 0x0000000610140981 */ /* 0x0004e6000c2e1d00 */
[----:B------:R-:W-:Y:S01]  /*0220*/  VIADD R5, R2, 0x2404 ;  /* 0x0000240402057836 */ /* 0x000fe20000000000 */
[----:B------:R4:W5:Y:S01]  /*0230*/  @P1 LDG.E.EL.128 R12, desc[UR6][R18.64] ;  /* 0x00000006120c1981 */ /* 0x000962000c2e1d00 */
[--C-:B------:R-:W-:Y:S01]  /*0240*/  IMAD.WIDE R32, R33, 0x4, R30.reuse ;  /* 0x0000000421207825 */ /* 0x100fe200078e021e */
[----:B------:R-:W-:Y:S02]  /*0250*/  CS2R R6, SRZ ;  /* 0x0000000000067805 */ /* 0x000fe4000001ff00 */
[----:B------:R-:W-:Y:S02]  /*0260*/  CS2R R8, SRZ ;  /* 0x0000000000087805 */ /* 0x000fe4000001ff00 */
[----:B------:R-:W-:Y:S01]  /*0270*/  CS2R R10, SRZ ;  /* 0x00000000000a7805 */ /* 0x000fe2000001ff00 */
[----:B------:R-:W-:Y:S01]  /*0280*/  IMAD.WIDE R30, R5, 0x4, R30 ;  /* 0x00000004051e7825 */ /* 0x000fe200078e021e */
[----:B------:R-:W-:-:S02]  /*0290*/  CS2R R4, SRZ ;  /* 0x0000000000047805 */ /* 0x000fc4000001ff00 */
[----:B--2---:R-:W-:Y:S02]  /*02a0*/  CS2R R16, SRZ ;  /* 0x0000000000107805 */ /* 0x004fe4000001ff00 */
[----:B----4-:R-:W-:Y:S01]  /*02b0*/  CS2R R18, SRZ ;  /* 0x0000000000127805 */ /* 0x010fe2000001ff00 */
[----:B------:R-:W2:Y:S04]  /*02c0*/  @P3 LDG.E.EL.128 R8, desc[UR6][R30.64] ;  /* 0x000000061e083981 */ /* 0x000ea8000c2e1d00 */
[----:B------:R-:W4:Y:S04]  /*02d0*/  @P2 LDG.E.EL.128 R4, desc[UR6][R32.64] ;  /* 0x0000000620042981 */ /* 0x000f28000c2e1d00 */
[----:B-1----:R-:W3:Y:S01]  /*02e0*/  @!P4 LDG.E.EL.128 R16, desc[UR6][R28.64+0x10] ;  /* 0x000010061c10c981 */ /* 0x002ee2000c2e1d00 */
[----:B------:R-:W1:Y:S01]  /*02f0*/  S2R R25, SR_TID.X ;  /* 0x0000000000197919 */ /* 0x000e620000002100 */
[----:B------:R-:W1:Y:S01]  /*0300*/  S2UR UR5, SR_CgaCtaId ;  /* 0x00000000000579c3 */ /* 0x000e620000008800 */
[----:B------:R-:W-:Y:S01]  /*0310*/  PRMT R24, R27, 0x6540, R24 ;  /* 0x000065401b187816 */ /* 0x000fe20000000018 */
[----:B------:R-:W-:-:S02]  /*0320*/  UMOV UR4, 0x400 ;  /* 0x0000040000047882 */ /* 0x000fc40000000000 */
[----:B01----:R-:W-:Y:S01]  /*0330*/  UPRMT UR4, UR5, 0x654, UR4 ;  /* 0x0000065405047896 */ /* 0x003fe20008000004 */
[----:B------:R-:W-:Y:S01]  /*0340*/  IMAD.SHL.U32 R2, R25, 0x400, RZ ;  /* 0x0000040019027824 */ /* 0x000fe200078e00ff */
[----:B------:R-:W-:-:S04]  /*0350*/  SHF.R.U32.HI R27, RZ, 0x2, R25 ;  /* 0x00000002ff1b7819 */ /* 0x000fc80000011619 */
[----:B------:R-:W-:Y:S02]  /*0360*/  SGXT.U32 R27, R27, 0x6 ;  /* 0x000000061b1b781a */ /* 0x000fe40000000000 */
[----:B------:R-:W-:-:S04]  /*0370*/  LOP3.LUT R2, R2, 0xc00, RZ, 0xc0, !PT ;  /* 0x00000c0002027812 */ /* 0x000fc800078ec0ff */
[C---:B------:R-:W-:Y:S02]  /*0380*/  LOP3.LUT R26, R2.reuse, R27, RZ, 0xfc, !PT ;  /* 0x0000001b021a7212 */ /* 0x040fe400078efcff */
[----:B------:R-:W-:-:S05]  /*0390*/  LEA.HI R27, R2, UR4, RZ, 0x1a ;  /* 0x00000004021b7c11 */ /* 0x000fca000f8fd0ff */
[----:B------:R-:W-:Y:S01]  /*03a0*/  IMAD R27, R26, 0x4, R27 ;  /* 0x000000041a1b7824 */ /* 0x000fe200078e021b */
[----:B------:R-:W-:-:S04]  /*03b0*/  ISETP.GE.AND P0, PT, R24, 0x101, PT ;  /* 0x000001011800780c */ /* 0x000fc80003f06270 */
[----:B------:R-:W-:Y:S01]  /*03c0*/  ISETP.LT.AND P2, PT, R3, 0x10, !P0 ;  /* 0x000000100300780c */ /* 0x000fe20004741270 */
[C---:B---3--:R-:W-:Y:S01]  /*03d0*/  FADD R20, R16.reuse, R20 ;  /* 0x0000001410147221 */ /* 0x048fe20000000000 */
[C---:B-----5:R-:W-:Y:S01]  /*03e0*/  FADD R12, R16.reuse, R12 ;  /* 0x0000000c100c7221 */ /* 0x060fe20000000000 */
[C---:B----4-:R-:W-:Y:S01]  /*03f0*/  FADD R4, R16.reuse, R4 ;  /* 0x0000000410047221 */ /* 0x050fe20000000000 */
[----:B--2---:R-:W-:Y:S01]  /*0400*/  FADD R8, R16, R8 ;  /* 0x0000000810087221 */ /* 0x004fe20000000000 */
[C---:B------:R-:W-:Y:S01]  /*0410*/  LOP3.LUT R16, R2.reuse, 0x100, RZ, 0xfc, !PT ;  /* 0x0000010002107812 */ /* 0x040fe200078efcff */
[----:B------:R-:W-:Y:S01]  /*0420*/  FADD R31, R17, R21 ;  /* 0x00000015111f7221 */ /* 0x000fe20000000000 */
[----:B------:R-:W-:Y:S02]  /*0430*/  LOP3.LUT R21, R2, 0x200, RZ, 0xfc, !PT ;  /* 0x0000020002157812 */ /* 0x000fe400078efcff */
[----:B------:R-:W-:Y:S02]  /*0440*/  LEA.HI R29, R16, UR4, RZ, 0x1a ;  /* 0x00000004101d7c11 */ /* 0x000fe4000f8fd0ff */
[----:B------:R-:W-:Y:S01]  /*0450*/  LOP3.LUT R2, R2, 0x300, RZ, 0xfc, !PT ;  /* 0x0000030002027812 */ /* 0x000fe200078efcff */
[----:B------:R0:W-:Y:S01]  /*0460*/  STS [R27], R20 ;  /* 0x000000141b007388 */ /* 0x0001e20000000800 */
[----:B------:R-:W-:Y:S01]  /*0470*/  LEA.HI R21, R21, UR4, RZ, 0x1a ;  /* 0x0000000415157c11 */ /* 0x000fe2000f8fd0ff */
[----:B------:R-:W-:Y:S01]  /*0480*/  IMAD R16, R26, 0x4, R29 ;  /* 0x000000041a107824 */ /* 0x000fe200078e021d */
[----:B------:R-:W-:-:S03]  /*0490*/  LEA.HI R29, R2, UR4, RZ, 0x1a ;  /* 0x00000004021d7c11 */ /* 0x000fc6000f8fd0ff */
[C---:B------:R-:W-:Y:S02]  /*04a0*/  IMAD R2, R26.reuse, 0x4, R21 ;  /* 0x000000041a027824 */ /* 0x040fe400078e0215 */
[----:B0-----:R-:W-:Y:S02]  /*04b0*/  VIADD R20, R3, 0x1 ;  /* 0x0000000103147836 */ /* 0x001fe40000000000 */
[----:B------:R-:W-:-:S03]  /*04c0*/  IMAD R21, R26, 0x4, R29 ;  /* 0x000000041a157824 */ /* 0x000fc600078e021d */
[----:B------:R-:W-:Y:S01]  /*04d0*/  SHF.R.S32.HI R29, RZ, 0x1f, R20 ;  /* 0x0000001fff1d7819 */ /* 0x000fe20000011414 */
[----:B------:R-:W-:-:S03]  /*04e0*/  FADD R26, R19, R23 ;  /* 0x00000017131a7221 */ /* 0x000fc60000000000 */
[----:B------:R-:W-:-:S04]  /*04f0*/  LEA.HI R29, R29, R20, RZ, 0x2 ;  /* 0x000000141d1d7211 */ /* 0x000fc800078f10ff */
[----:B------:R-:W-:Y:S01]  /*0500*/  LOP3.LUT R23, R29, 0xfffffffc, RZ, 0xc0, !PT ;  /* 0xfffffffc1d177812 */ /* 0x000fe200078ec0ff */
[----:B------:R-:W-:Y:S01]  /*0510*/  FADD R33, R18, R22 ;  /* 0x0000001612217221 */ /* 0x000fe20000000000 */
[----:B------:R-:W-:-:S03]  /*0520*/  SHF.R.S32.HI R22, RZ, 0x2, R29 ;  /* 0x00000002ff167819 */ /* 0x000fc6000001141d */
[----:B------:R-:W-:-:S04]  /*0530*/  IMAD.IADD R23, R20, 0x1, -R23 ;  /* 0x0000000114177824 */ /* 0x000fc800078e0a17 */
[----:B------:R-:W-:Y:S02]  /*0540*/  IMAD R23, R23, 0x101, R24 ;  /* 0x0000010117177824 */ /* 0x000fe400078e0218 */
[----:B------:R-:W-:Y:S01]  /*0550*/  FADD R28, R19, R15 ;  /* 0x0000000f131c7221 */ /* 0x000fe20000000000 */
[----:B------:R-:W-:Y:S01]  /*0560*/  FADD R15, R17, R5 ;  /* 0x00000005110f7221 */ /* 0x000fe20000000000 */
[----:B------:R-:W-:Y:S02]  /*0570*/  IMAD R22, R22, 0x420, R23 ;  /* 0x0000042016167824 */ /* 0x000fe400078e0217 */
[C---:B------:R-:W-:Y:S01]  /*0580*/  FADD R23, R18.reuse, R6 ;  /* 0x0000000612177221 */ /* 0x040fe20000000000 */
[C---:B------:R-:W-:Y:S01]  /*0590*/  VIADD R6, R3.reuse, 0x2 ;  /* 0x0000000203067836 */ /* 0x040fe20000000000 */
[----:B------:R-:W-:Y:S01]  /*05a0*/  STS [R16+0x400], R31 ;  /* 0x0004001f10007388 */ /* 0x000fe20000000800 */
[----:B------:R-:W-:Y:S02]  /*05b0*/  VIADD R5, R3, 0x3 ;  /* 0x0000000303057836 */ /* 0x000fe40000000000 */
[----:B------:R-:W-:Y:S01]  /*05c0*/  FADD R29, R18, R14 ;  /* 0x0000000e121d7221 */ /* 0x000fe20000000000 */
[----:B------:R-:W-:Y:S01]  /*05d0*/  STS [R2+0x800], R33 ;  /* 0x0008002102007388 */ /* 0x000fe20000000800 */
[----:B------:R-:W-:Y:S01]  /*05e0*/  FADD R13, R17, R13 ;  /* 0x0000000d110d7221 */ /* 0x000fe20000000000 */
[----:B------:R-:W-:-:S02]  /*05f0*/  SHF.R.S32.HI R14, RZ, 0x1f, R5 ;  /* 0x0000001fff0e7819 */ /* 0x000fc40000011405 */
[----:B------:R0:W-:Y:S02]  /*0600*/  STS [R21+0xc00], R26 ;  /* 0x000c001a15007388 */ /* 0x0001e40000000800 */
[----:B------:R-:W-:Y:S02]  /*0610*/  LEA.HI R14, R14, R5, RZ, 0x2 ;  /* 0x000000050e0e7211 */ /* 0x000fe400078f10ff */
[----:B------:R1:W-:Y:S01]  /*0620*/  STS [R27+0x100], R12 ;  /* 0x0001000c1b007388 */ /* 0x0003e20000000800 */
[----:B0-----:R-:W-:Y:S01]  /*0630*/  FADD R26, R19, R7 ;  /* 0x00000007131a7221 */ /* 0x001fe20000000000 */
[----:B------:R-:W-:Y:S02]  /*0640*/  SHF.R.S32.HI R7, RZ, 0x1f, R6 ;  /* 0x0000001fff077819 */ /* 0x000fe40000011406 */
[----:B------:R0:W-:Y:S02]  /*0650*/  STS [R16+0x500], R13 ;  /* 0x0005000d10007388 */ /* 0x0001e40000000800 */
[----:B-1----:R-:W-:-:S02]  /*0660*/  LEA.HI R12, R7, R6, RZ, 0x2 ;  /* 0x00000006070c7211 */ /* 0x002fc400078f10ff */
[----:B------:R-:W-:Y:S01]  /*0670*/  STS [R2+0x900], R29 ;  /* 0x0009001d02007388 */ /* 0x000fe20000000800 */
[----:B------:R-:W-:-:S03]  /*0680*/  VIADD R7, R3, 0x5 ;  /* 0x0000000503077836 */ /* 0x000fc60000000000 */
[----:B------:R1:W-:Y:S01]  /*0690*/  STS [R21+0xd00], R28 ;  /* 0x000d001c15007388 */ /* 0x0003e20000000800 */
[----:B0-----:R-:W-:-:S03]  /*06a0*/  LOP3.LUT R13, R12, 0xfffffffc, RZ, 0xc0, !PT ;  /* 0xfffffffc0c0d7812 */ /* 0x001fc600078ec0ff */
[----:B------:R0:W-:Y:S01]  /*06b0*/  STS [R27+0x200], R4 ;  /* 0x000200041b007388 */ /* 0x0001e20000000800 */
[----:B-1----:R-:W-:Y:S01]  /*06c0*/  LOP3.LUT R28, R14, 0xfffffffc, RZ, 0xc0, !PT ;  /* 0xfffffffc0e1c7812 */ /* 0x002fe200078ec0ff */
[----:B------:R-:W-:Y:S02]  /*06d0*/  IMAD.IADD R29, R6, 0x1, -R13 ;  /* 0x00000001061d7824 */ /* 0x000fe400078e0a0d */
[----:B------:R1:W-:Y:S01]  /*06e0*/  STS [R16+0x600], R15 ;  /* 0x0006000f10007388 */ /* 0x0003e20000000800 */
[----:B------:R-:W-:Y:S02]  /*06f0*/  VIADD R13, R3, 0x6 ;  /* 0x00000006030d7836 */ /* 0x000fe40000000000 */
[----:B------:R-:W-:Y:S01]  /*0700*/  IMAD.IADD R31, R5, 0x1, -R28 ;  /* 0x00000001051f7824 */ /* 0x000fe200078e0a1c */
[----:B------:R-:W-:Y:S01]  /*0710*/  SHF.R.S32.HI R28, RZ, 0x1f, R7 ;  /* 0x0000001fff1c7819 */ /* 0x000fe20000011407 */
[----:B------:R-:W-:Y:S01]  /*0720*/  STS [R2+0xa00], R23 ;  /* 0x000a001702007388 */ /* 0x000fe20000000800 */
[----:B0-----:R-:W-:-:S03]  /*0730*/  SHF.R.S32.HI R4, RZ, 0x2, R12 ;  /* 0x00000002ff047819 */ /* 0x001fc6000001140c */
[----:B------:R-:W-:Y:S01]  /*0740*/  STS [R21+0xe00], R26 ;  /* 0x000e001a15007388 */ /* 0x000fe20000000800 */
[----:B-1----:R-:W-:Y:S01]  /*0750*/  SHF.R.S32.HI R15, RZ, 0x2, R14 ;  /* 0x00000002ff0f7819 */ /* 0x002fe2000001140e */
[----:B------:R-:W-:Y:S02]  /*0760*/  IMAD R14, R31, 0x101, R24 ;  /* 0x000001011f0e7824 */ /* 0x000fe400078e0218 */
[----:B------:R0:W-:Y:S01]  /*0770*/  STS [R27+0x300], R8 ;  /* 0x000300081b007388 */ /* 0x0001e20000000800 */
[----:B------:R-:W-:Y:S01]  /*0780*/  SHF.R.S32.HI R12, RZ, 0x1f, R13 ;  /* 0x0000001fff0c7819 */ /* 0x000fe2000001140d */
[----:B------:R-:W-:-:S03]  /*0790*/  IMAD R15, R15, 0x420, R14 ;  /* 0x000004200f0f7824 */ /* 0x000fc600078e020e */
[----:B------:R-:W-:Y:S02]  /*07a0*/  LEA.HI R12, R12, R13, RZ, 0x2 ;  /* 0x0000000d0c0c7211 */ /* 0x000fe400078f10ff */
[----:B0-----:R-:W-:-:S04]  /*07b0*/  LEA.HI R8, R28, R7, RZ, 0x2 ;  /* 0x000000071c087211 */ /* 0x001fc800078f10ff */
[----:B------:R-:W-:Y:S02]  /*07c0*/  LOP3.LUT R14, R8, 0xfffffffc, RZ, 0xc0, !PT ;  /* 0xfffffffc080e7812 */ /* 0x000fe400078ec0ff */
[----:B------:R-:W-:-:S03]  /*07d0*/  LOP3.LUT R26, R12, 0xfffffffc, RZ, 0xc0, !PT ;  /* 0xfffffffc0c1a7812 */ /* 0x000fc600078ec0ff */
[----:B------:R-:W-:Y:S01]  /*07e0*/  IMAD.IADD R23, R7, 0x1, -R14 ;  /* 0x0000000107177824 */ /* 0x000fe200078e0a0e */
[----:B------:R-:W-:-:S03]  /*07f0*/  SHF.R.S32.HI R14, RZ, 0x2, R8 ;  /* 0x00000002ff0e7819 */ /* 0x000fc60000011408 */
[----:B------:R-:W-:Y:S02]  /*0800*/  IMAD R27, R23, 0x101, R24 ;  /* 0x00000101171b7824 */ /* 0x000fe400078e0218 */
[----:B------:R-:W-:Y:S01]  /*0810*/  IMAD.IADD R23, R13, 0x1, -R26 ;  /* 0x000000010d177824 */ /* 0x000fe200078e0a1a */
[----:B------:R-:W-:Y:S01]  /*0820*/  SHF.R.S32.HI R8, RZ, 0x2, R12 ;  /* 0x00000002ff087819 */ /* 0x000fe2000001140c */
[--C-:B------:R-:W-:Y:S02]  /*0830*/  IMAD R29, R29, 0x101, R24.reuse ;  /* 0x000001011d1d7824 */ /* 0x100fe400078e0218 */
[----:B------:R-:W-:Y:S02]  /*0840*/  IMAD R23, R23, 0x101, R24 ;  /* 0x0000010117177824 */ /* 0x000fe400078e0218 */
[----:B------:R-:W-:Y:S02]  /*0850*/  VIADD R12, R3, 0x7 ;  /* 0x00000007030c7836 */ /* 0x000fe40000000000 */
[----:B------:R-:W-:-:S02]  /*0860*/  IMAD R4, R4, 0x420, R29 ;  /* 0x0000042004047824 */ /* 0x000fc400078e021d */
[----:B------:R-:W-:Y:S01]  /*0870*/  FADD R29, R17, R9 ;  /* 0x00000009111d7221 */ /* 0x000fe20000000000 */
[----:B------:R-:W-:Y:S01]  /*0880*/  IMAD R8, R8, 0x420, R23 ;  /* 0x0000042008087824 */ /* 0x000fe200078e0217 */
[----:B------:R-:W-:Y:S01]  /*0890*/  SHF.R.S32.HI R23, RZ, 0x1f, R12 ;  /* 0x0000001fff177819 */ /* 0x000fe2000001140c */
[----:B------:R-:W-:Y:S02]  /*08a0*/  VIADD R9, R3, 0x9 ;  /* 0x0000000903097836 */ /* 0x000fe40000000000 */
[----:B------:R-:W-:Y:S01]  /*08b0*/  FADD R17, R18, R10 ;  /* 0x0000000a12117221 */ /* 0x000fe20000000000 */
[----:B------:R-:W-:Y:S02]  /*08c0*/  LEA.HI R23, R23, R12, RZ, 0x2 ;  /* 0x0000000c17177211 */ /* 0x000fe400078f10ff */
[----:B------:R-:W-:Y:S01]  /*08d0*/  SHF.R.S32.HI R18, RZ, 0x1f, R9 ;  /* 0x0000001fff127819 */ /* 0x000fe20000011409 */
[----:B------:R-:W-:Y:S01]  /*08e0*/  IMAD R14, R14, 0x420, R27 ;  /* 0x000004200e0e7824 */ /* 0x000fe200078e021b */
[----:B------:R-:W-:-:S02]  /*08f0*/  LOP3.LUT R27, R23, 0xfffffffc, RZ, 0xc0, !PT ;  /* 0xfffffffc171b7812 */ /* 0x000fc400078ec0ff */
[----:B------:R-:W-:Y:S01]  /*0900*/  LEA.HI R18, R18, R9, RZ, 0x2 ;  /* 0x0000000912127211 */ /* 0x000fe200078f10ff */
[----:B------:R-:W-:Y:S02]  /*0910*/  VIADD R10, R3, 0xa ;  /* 0x0000000a030a7836 */ /* 0x000fe40000000000 */
[----:B------:R-:W-:Y:S01]  /*0920*/  IMAD.IADD R27, R12, 0x1, -R27 ;  /* 0x000000010c1b7824 */ /* 0x000fe200078e0a1b */
[----:B------:R-:W-:Y:S01]  /*0930*/  LOP3.LUT R28, R18, 0xfffffffc, RZ, 0xc0, !PT ;  /* 0xfffffffc121c7812 */ /* 0x000fe200078ec0ff */
[----:B------:R-:W-:Y:S01]  /*0940*/  FADD R26, R19, R11 ;  /* 0x0000000b131a7221 */ /* 0x000fe20000000000 */
[----:B------:R0:W-:Y:S01]  /*0950*/  STS [R16+0x700], R29 ;  /* 0x0007001d10007388 */ /* 0x0001e20000000800 */
[----:B------:R-:W-:Y:S02]  /*0960*/  SHF.R.S32.HI R19, RZ, 0x1f, R10 ;  /* 0x0000001fff137819 */ /* 0x000fe4000001140a */
[----:B------:R-:W-:Y:S01]  /*0970*/  SHF.R.S32.HI R11, RZ, 0x2, R23 ;  /* 0x00000002ff0b7819 */ /* 0x000fe20000011417 */
[----:B------:R-:W-:Y:S01]  /*0980*/  IMAD.IADD R23, R9, 0x1, -R28 ;  /* 0x0000000109177824 */ /* 0x000fe200078e0a1c */
[----:B------:R-:W-:Y:S01]  /*0990*/  LEA.HI R19, R19, R10, RZ, 0x2 ;  /* 0x0000000a13137211 */ /* 0x000fe200078f10ff */
[----:B0-----:R-:W-:Y:S01]  /*09a0*/  IMAD R16, R27, 0x101, R24 ;  /* 0x000001011b107824 */ /* 0x001fe200078e0218 */
[----:B------:R-:W-:Y:S01]  /*09b0*/  SHF.R.S32.HI R18, RZ, 0x2, R18 ;  /* 0x00000002ff127819 */ /* 0x000fe20000011412 */
[----:B------:R-:W-:-:S02]  /*09c0*/  IMAD R23, R23, 0x101, R24 ;  /* 0x0000010117177824 */ /* 0x000fc400078e0218 */
[----:B------:R-:W-:Y:S02]  /*09d0*/  IMAD R11, R11, 0x420, R16 ;  /* 0x000004200b0b7824 */ /* 0x000fe400078e0210 */
[----:B------:R-:W-:Y:S01]  /*09e0*/  VIADD R16, R3, 0xb ;  /* 0x0000000b03107836 */ /* 0x000fe20000000000 */
[----:B------:R0:W-:Y:S01]  /*09f0*/  STS [R2+0xb00], R17 ;  /* 0x000b001102007388 */ /* 0x0001e20000000800 */
[----:B------:R-:W-:Y:S01]  /*0a00*/  LOP3.LUT R27, R19, 0xfffffffc, RZ, 0xc0, !PT ;  /* 0xfffffffc131b7812 */ /* 0x000fe200078ec0ff */
[----:B------:R-:W-:Y:S02]  /*0a10*/  IMAD R18, R18, 0x420, R23 ;  /* 0x0000042012127824 */ /* 0x000fe400078e0217 */
[----:B------:R-:W-:Y:S01]  /*0a20*/  SHF.R.S32.HI R23, RZ, 0x1f, R16 ;  /* 0x0000001fff177819 */ /* 0x000fe20000011410 */
[----:B------:R1:W-:Y:S01]  /*0a30*/  STS [R21+0xf00], R26 ;  /* 0x000f001a15007388 */ /* 0x0003e20000000800 */
[----:B------:R-:W-:Y:S02]  /*0a40*/  IMAD.IADD R27, R10, 0x1, -R27 ;  /* 0x000000010a1b7824 */ /* 0x000fe400078e0a1b */
[----:B0-----:R-:W-:Y:S01]  /*0a50*/  VIADD R17, R3, 0xd ;  /* 0x0000000d03117836 */ /* 0x001fe20000000000 */
[----:B------:R-:W-:-:S04]  /*0a60*/  SHF.R.S32.HI R19, RZ, 0x2, R19 ;  /* 0x00000002ff137819 */ /* 0x000fc80000011413 */
[----:B------:R-:W-:Y:S02]  /*0a70*/  SHF.R.S32.HI R2, RZ, 0x1f, R17 ;  /* 0x0000001fff027819 */ /* 0x000fe40000011411 */
[----:B-1----:R-:W-:Y:S01]  /*0a80*/  LEA.HI R21, R23, R16, RZ, 0x2 ;  /* 0x0000001017157211 */ /* 0x002fe200078f10ff */
[----:B------:R-:W-:Y:S01]  /*0a90*/  IMAD R26, R27, 0x101, R24 ;  /* 0x000001011b1a7824 */ /* 0x000fe200078e0218 */
[----:B------:R-:W-:Y:S02]  /*0aa0*/  LEA.HI R2, R2, R17, RZ, 0x2 ;  /* 0x0000001102027211 */ /* 0x000fe400078f10ff */
[----:B------:R-:W-:Y:S01]  /*0ab0*/  LOP3.LUT R23, R21, 0xfffffffc, RZ, 0xc0, !PT ;  /* 0xfffffffc15177812 */ /* 0x000fe200078ec0ff */
[----:B------:R-:W-:Y:S01]  /*0ac0*/  IMAD R19, R19, 0x420, R26 ;  /* 0x0000042013137824 */ /* 0x000fe200078e021a */
[----:B------:R-:W-:-:S03]  /*0ad0*/  LOP3.LUT R26, R2, 0xfffffffc, RZ, 0xc0, !PT ;  /* 0xfffffffc021a7812 */ /* 0x000fc600078ec0ff */
[----:B------:R-:W-:Y:S01]  /*0ae0*/  IMAD.IADD R23, R16, 0x1, -R23 ;  /* 0x0000000110177824 */ /* 0x000fe200078e0a17 */
[----:B------:R-:W-:Y:S01]  /*0af0*/  SHF.R.S32.HI R21, RZ, 0x2, R21 ;  /* 0x00000002ff157819 */ /* 0x000fe20000011415 */
[----:B------:R-:W-:Y:S02]  /*0b00*/  IMAD.IADD R27, R17, 0x1, -R26 ;  /* 0x00000001111b7824 */ /* 0x000fe400078e0a1a */
[----:B------:R-:W-:-:S04]  /*0b10*/  IMAD R26, R23, 0x101, R24 ;  /* 0x00000101171a7824 */ /* 0x000fc800078e0218 */
[----:B------:R-:W-:Y:S02]  /*0b20*/  IMAD R21, R21, 0x420, R26 ;  /* 0x0000042015157824 */ /* 0x000fe400078e021a */
[----:B------:R-:W-:Y:S02]  /*0b30*/  VIADD R26, R3, 0xe ;  /* 0x0000000e031a7836 */ /* 0x000fe40000000000 */
[----:B------:R-:W-:-:S03]  /*0b40*/  IMAD R23, R27, 0x101, R24 ;  /* 0x000001011b177824 */ /* 0x000fc600078e0218 */
[----:B------:R-:W-:-:S04]  /*0b50*/  SHF.R.S32.HI R27, RZ, 0x1f, R26 ;  /* 0x0000001fff1b7819 */ /* 0x000fc8000001141a */
[----:B------:R-:W-:-:S04]  /*0b60*/  LEA.HI R27, R27, R26, RZ, 0x2 ;  /* 0x0000001a1b1b7211 */ /* 0x000fc800078f10ff */
[----:B------:R-:W-:Y:S02]  /*0b70*/  LOP3.LUT R29, R27, 0xfffffffc, RZ, 0xc0, !PT ;  /* 0xfffffffc1b1d7812 */ /* 0x000fe400078ec0ff */
[----:B------:R-:W-:Y:S01]  /*0b80*/  SHF.R.S32.HI R2, RZ, 0x2, R2 ;  /* 0x00000002ff027819 */ /* 0x000fe20000011402 */
[----:B------:R-:W-:Y:S02]  /*0b90*/  VIADD R28, R3, 0xf ;  /* 0x0000000f031c7836 */ /* 0x000fe40000000000 */
[----:B------:R-:W-:Y:S01]  /*0ba0*/  IMAD.IADD R29, R26, 0x1, -R29 ;  /* 0x000000011a1d7824 */ /* 0x000fe200078e0a1d */
[----:B------:R-:W-:Y:S01]  /*0bb0*/  SHF.R.S32.HI R27, RZ, 0x2, R27 ;  /* 0x00000002ff1b7819 */ /* 0x000fe2000001141b */
[----:B------:R-:W-:Y:S01]  /*0bc0*/  IMAD R23, R2, 0x420, R23 ;  /* 0x0000042002177824 */ /* 0x000fe200078e0217 */
[----:B------:R-:W-:Y:S01]  /*0bd0*/  BAR.SYNC.DEFER_BLOCKING 0x0 ;  /* 0x0000000000007b1d */ /* 0x000fe20000010000 */
[----:B------:R-:W-:Y:S01]  /*0be0*/  IMAD R2, R29, 0x101, R24 ;  /* 0x000001011d027824 */ /* 0x000fe200078e0218 */
[----:B------:R-:W-:-:S02]  /*0bf0*/  SHF.R.S32.HI R29, RZ, 0x1f, R28 ;  /* 0x0000001fff1d7819 */ /* 0x000fc4000001141c */
[----:B------:R-:W-:Y:S02]  /*0c00*/  ISETP.LT.AND P5, PT, R20, 0x10, !P0 ;  /* 0x000000101400780c */ /* 0x000fe400047a1270 */
[----:B------:R-:W-:Y:S01]  /*0c10*/  LOP3.LUT R20, R25, 0xff, RZ, 0xc0, !PT ;  /* 0x000000ff19147812 */ /* 0x000fe200078ec0ff */
[----:B------:R-:W-:Y:S01]  /*0c20*/  IMAD R27, R27, 0x420, R2 ;  /* 0x000004201b1b7824 */ /* 0x000fe200078e0202 */
[----:B------:R-:W-:Y:S02]  /*0c30*/  LEA.HI R2, R29, R28, RZ, 0x2 ;  /* 0x0000001c1d027211 */ /* 0x000fe400078f10ff */
[----:B------:R-:W-:Y:S02]  /*0c40*/  LEA R20, R20, UR4, 0x2 ;  /* 0x0000000414147c11 */ /* 0x000fe4000f8e10ff */
[----:B------:R-:W-:Y:S02]  /*0c50*/  LOP3.LUT R29, R2, 0xfffffffc, RZ, 0xc0, !PT ;  /* 0xfffffffc021d7812 */ /* 0x000fe400078ec0ff */
[----:B------:R-:W-:-:S03]  /*0c60*/  ISETP.LT.AND P1, PT, R5, 0x10, !P0 ;  /* 0x000000100500780c */ /* 0x000fc60004721270 */
[----:B------:R-:W-:Y:S01]  /*0c70*/  IMAD.IADD R29, R28, 0x1, -R29 ;  /* 0x000000011c1d7824 */ /* 0x000fe200078e0a1d */
[----:B------:R-:W0:Y:S01]  /*0c80*/  LDS R5, [R20] ;  /* 0x0000000014057984 */ /* 0x000e220000000800 */
[----:B------:R-:W-:Y:S02]  /*0c90*/  SHF.R.S32.HI R2, RZ, 0x2, R2 ;  /* 0x00000002ff027819 */ /* 0x000fe40000011402 */
[----:B------:R-:W-:Y:S01]  /*0ca0*/  IMAD R29, R29, 0x101, R24 ;  /* 0x000001011d1d7824 */ /* 0x000fe200078e0218 */
[----:B------:R-:W-:Y:S01]  /*0cb0*/  ISETP.LT.AND P6, PT, R6, 0x10, !P0 ;  /* 0x000000100600780c */ /* 0x000fe200047c1270 */
[----:B------:R-:W1:Y:S01]  /*0cc0*/  LDS R37, [R20+0x404] ;  /* 0x0004040014257984 */ /* 0x000e620000000800 */
[----:B------:R-:W-:Y:S01]  /*0cd0*/  ISETP.LT.AND P3, PT, R7, 0x10, !P0 ;  /* 0x000000100700780c */ /* 0x000fe20004761270 */
[----:B------:R-:W-:Y:S01]  /*0ce0*/  IMAD R2, R2, 0x420, R29 ;  /* 0x0000042002027824 */ /* 0x000fe200078e021d */
[----:B------:R-:W2:Y:S01]  /*0cf0*/  LDC.64 R6, c[0x0][0x220] ;  /* 0x00008800ff067b82 */ /* 0x000ea20000000a00 */
[----:B------:R-:W3:Y:S01]  /*0d00*/  LDS R29, [R20+0x808] ;  /* 0x00080800141d7984 */ /* 0x000ee20000000800 */
[----:B------:R-:W-:Y:S01]  /*0d10*/  ISETP.LT.AND P4, PT, R13, 0x10, !P0 ;  /* 0x000000100d00780c */ /* 0x000fe20004781270 */
[----:B------:R-:W-:-:S02]  /*0d20*/  IMAD.SHL.U32 R13, R0, 0x4, RZ ;  /* 0x00000004000d7824 */ /* 0x000fc400078e00ff */
[----:B------:R-:W4:Y:S02]  /*0d30*/  LDS R35, [R20+0xc0c] ;  /* 0x000c0c0014237984 */ /* 0x000f240000000800 */
[----:B------:R-:W-:Y:S02]  /*0d40*/  IMAD R13, R13, 0x420, R24 ;  /* 0x000004200d0d7824 */ /* 0x000fe400078e0218 */
[----:B------:R-:W5:Y:S04]  /*0d50*/  LDS R25, [R20+0x1010] ;  /* 0x0010100014197984 */ /* 0x000f680000000800 */
[----:B------:R-:W-:Y:S04]  /*0d60*/  LDS R0, [R20+0x1818] ;  /* 0x0018180014007984 */ /* 0x000fe80000000800 */
[----:B------:R-:W-:Y:S01]  /*0d70*/  LDS R34, [R20+0x2828] ;  /* 0x0028280014227984 */ /* 0x000fe20000000800 */
[----:B--2---:R-:W-:-:S05]  /*0d80*/  IMAD.WIDE R30, R13, 0x4, R6 ;  /* 0x000000040d1e7825 */ /* 0x004fca00078e0206 */
[----:B0-----:R0:W-:Y:S01]  /*0d90*/  @P2 STG.E desc[UR6][R30.64], R5 ;  /* 0x000000051e002986 */ /* 0x0011e2000c101906 */
[----:B------:R-:W-:Y:S01]  /*0da0*/  ISETP.LT.AND P2, PT, R12, 0x10, !P0 ;  /* 0x000000100c00780c */ /* 0x000fe20004741270 */
[--C-:B------:R-:W-:Y:S02]  /*0db0*/  IMAD.WIDE R12, R22, 0x4, R6.reuse ;  /* 0x00000004160c7825 */ /* 0x100fe400078e0206 */
[----:B------:R-:W2:Y:S02]  /*0dc0*/  LDS R22, [R20+0x1414] ;  /* 0x0014140014167984 */ /* 0x000ea40000000800 */
[----:B------:R-:W-:Y:S02]  /*0dd0*/  IMAD.WIDE R32, R4, 0x4, R6 ;  /* 0x0000000404207825 */ /* 0x000fe400078e0206 */
[----:B-1----:R1:W-:Y:S02]  /*0de0*/  @P5 STG.E desc[UR6][R12.64], R37 ;  /* 0x000000250c005986 */ /* 0x0023e4000c101906 */
[----:B------:R-:W-:-:S02]  /*0df0*/  VIADD R4, R3, 0x4 ;  /* 0x0000000403047836 */ /* 0x000fc40000000000 */
[----:B---3--:R-:W-:Y:S04]  /*0e00*/  @P6 STG.E desc[UR6][R32.64], R29 ;  /* 0x0000001d20006986 */ /* 0x008fe8000c101906 */
[----:B------:R-:W3:Y:S04]  /*0e10*/  LDS R30, [R20+0x1c1c] ;  /* 0x001c1c00141e7984 */ /* 0x000ee80000000800 */
[----:B------:R-:W2:Y:S01]  /*0e20*/  LDS R29, [R20+0x2020] ;  /* 0x00202000141d7984 */ /* 0x000ea20000000800 */
[----:B0-----:R-:W-:Y:S01]  /*0e30*/  SHF.R.U32.HI R5, RZ, 0x2, R4 ;  /* 0x00000002ff057819 */ /* 0x001fe20000011604 */
[----:B-1----:R-:W-:Y:S01]  /*0e40*/  IMAD.WIDE R12, R15, 0x4, R6 ;  /* 0x000000040f0c7825 */ /* 0x002fe200078e0206 */
[----:B------:R-:W-:Y:S01]  /*0e50*/  ISETP.LT.AND P5, PT, R4, 0x10, !P0 ;  /* 0x000000100400780c */ /* 0x000fe200047a1270 */
[----:B------:R-:W0:Y:S02]  /*0e60*/  LDS R31, [R20+0x2424] ;  /* 0x00242400141f7984 */ /* 0x000e240000000800 */
[----:B------:R-:W-:-:S02]  /*0e70*/  IMAD R5, R5, 0x420, R24 ;  /* 0x0000042005057824 */ /* 0x000fc400078e0218 */
[----:B------:R-:W1:Y:S04]  /*0e80*/  LDS R33, [R20+0x2c2c] ;  /* 0x002c2c0014217984 */ /* 0x000e680000000800 */
[----:B----4-:R-:W-:Y:S01]  /*0e90*/  @P1 STG.E desc[UR6][R12.64], R35 ;  /* 0x000000230c001986 */ /* 0x010fe2000c101906 */
[----:B------:R-:W-:-:S03]  /*0ea0*/  IMAD.WIDE R4, R5, 0x4, R6 ;  /* 0x0000000405047825 */ /* 0x000fc600078e0206 */
[----:B------:R-:W4:Y:S04]  /*0eb0*/  LDS R32, [R20+0x3030] ;  /* 0x0030300014207984 */ /* 0x000f280000000800 */
[----:B------:R-:W0:Y:S04]  /*0ec0*/  LDS R13, [R20+0x3434] ;  /* 0x00343400140d7984 */ /* 0x000e280000000800 */
[----:B------:R-:W0:Y:S04]  /*0ed0*/  LDS R12, [R20+0x3838] ;  /* 0x00383800140c7984 */ /* 0x000e280000000800 */
[----:B-----5:R5:W-:Y:S01]  /*0ee0*/  @P5 STG.E desc[UR6][R4.64], R25 ;  /* 0x0000001904005986 */ /* 0x020be2000c101906 */
[----:B------:R-:W-:Y:S01]  /*0ef0*/  ISETP.LT.AND P6, PT, R9, 0x10, !P0 ;  /* 0x000000100900780c */ /* 0x000fe200047c1270 */
[----:B------:R-:W-:-:S04]  /*0f00*/  IMAD.WIDE R14, R14, 0x4, R6 ;  /* 0x000000040e0e7825 */ /* 0x000fc800078e0206 */
[----:B------:R-:W-:-:S04]  /*0f10*/  IMAD.WIDE R8, R8, 0x4, R6 ;  /* 0x0000000408087825 */ /* 0x000fc800078e0206 */
[C---:B-----5:R-:W-:Y:S01]  /*0f20*/  VIADD R4, R3.reuse, 0x8 ;  /* 0x0000000803047836 */ /* 0x060fe20000000000 */
[----:B--2---:R-:W-:Y:S04]  /*0f30*/  @P3 STG.E desc[UR6][R14.64], R22 ;  /* 0x000000160e003986 */ /* 0x004fe8000c101906 */
[----:B------:R-:W-:Y:S02]  /*0f40*/  SHF.R.U32.HI R25, RZ, 0x2, R4 ;  /* 0x00000002ff197819 */ /* 0x000fe40000011604 */
[----:B------:R-:W-:Y:S01]  /*0f50*/  ISETP.LT.AND P1, PT, R4, 0x10, !P0 ;  /* 0x000000100400780c */ /* 0x000fe20004721270 */
[----:B------:R2:W-:Y:S01]  /*0f60*/  @P4 STG.E desc[UR6][R8.64], R0 ;  /* 0x0000000008004986 */ /* 0x0005e2000c101906 */
[----:B------:R-:W-:Y:S02]  /*0f70*/  VIADD R3, R3, 0xc ;  /* 0x0000000c03037836 */ /* 0x000fe40000000000 */
[----:B------:R-:W-:Y:S01]  /*0f80*/  IMAD.WIDE R4, R11, 0x4, R6 ;  /* 0x000000040b047825 */ /* 0x000fe200078e0206 */
[----:B------:R-:W-:-:S02]  /*0f90*/  ISETP.LT.AND P5, PT, R10, 0x10, !P0 ;  /* 0x000000100a00780c */ /* 0x000fc400047a1270 */
[----:B------:R-:W-:Y:S01]  /*0fa0*/  ISETP.LT.AND P3, PT, R3, 0x10, !P0 ;  /* 0x000000100300780c */ /* 0x000fe20004761270 */
[----:B--2---:R-:W-:Y:S01]  /*0fb0*/  IMAD R9, R25, 0x420, R24 ;  /* 0x0000042019097824 */ /* 0x004fe200078e0218 */
[----:B------:R-:W-:-:S03]  /*0fc0*/  ISETP.LT.AND P4, PT, R16, 0x10, !P0 ;  /* 0x000000101000780c */ /* 0x000fc60004781270 */
[----:B------:R-:W-:Y:S01]  /*0fd0*/  IMAD.WIDE R8, R9, 0x4, R6 ;  /* 0x0000000409087825 */ /* 0x000fe200078e0206 */
[----:B------:R-:W-:Y:S01]  /*0fe0*/  SHF.R.U32.HI R3, RZ, 0x2, R3 ;  /* 0x00000002ff037819 */ /* 0x000fe20000011603 */
[----:B---3--:R2:W-:Y:S01]  /*0ff0*/  @P2 STG.E desc[UR6][R4.64], R30 ;  /* 0x0000001e04002986 */ /* 0x0085e2000c101906 */
[----:B------:R-:W-:-:S03]  /*1000*/  ISETP.LT.AND P2, PT, R17, 0x10, !P0 ;  /* 0x000000101100780c */ /* 0x000fc60004741270 */
[----:B------:R3:W-:Y:S01]  /*1010*/  @P1 STG.E desc[UR6][R8.64], R29 ;  /* 0x0000001d08001986 */ /* 0x0007e2000c101906 */
[----:B------:R-:W-:Y:S01]  /*1020*/  ISETP.LT.AND P1, PT, R26, 0x10, !P0 ;  /* 0x000000101a00780c */ /* 0x000fe20004721270 */
[----:B------:R-:W-:Y:S01]  /*1030*/  IMAD R3, R3, 0x420, R24 ;  /* 0x0000042003037824 */ /* 0x000fe200078e0218 */
[----:B------:R-:W-:Y:S01]  /*1040*/  ISETP.LT.AND P0, PT, R28, 0x10, !P0 ;  /* 0x000000101c00780c */ /* 0x000fe20004701270 */
[----:B------:R-:W-:-:S04]  /*1050*/  IMAD.WIDE R10, R18, 0x4, R6 ;  /* 0x00000004120a7825 */ /* 0x000fc800078e0206 */
[--C-:B--2---:R-:W-:Y:S01]  /*1060*/  IMAD.WIDE R4, R19, 0x4, R6.reuse ;  /* 0x0000000413047825 */ /* 0x104fe200078e0206 */
[----:B0-----:R3:W-:Y:S03]  /*1070*/  @P6 STG.E desc[UR6][R10.64], R31 ;  /* 0x0000001f0a006986 */ /* 0x0017e6000c101906 */
[--C-:B------:R-:W-:Y:S01]  /*1080*/  IMAD.WIDE R16, R21, 0x4, R6.reuse ;  /* 0x0000000415107825 */ /* 0x100fe200078e0206 */
[----:B------:R3:W-:Y:S03]  /*1090*/  @P5 STG.E desc[UR6][R4.64], R34 ;  /* 0x0000002204005986 */ /* 0x0007e6000c101906 */
[--C-:B------:R-:W-:Y:S01]  /*10a0*/  IMAD.WIDE R14, R3, 0x4, R6.reuse ;  /* 0x00000004030e7825 */ /* 0x100fe200078e0206 */
[----:B-1----:R3:W-:Y:S03]  /*10b0*/  @P4 STG.E desc[UR6][R16.64], R33 ;  /* 0x0000002110004986 */ /* 0x0027e6000c101906 */
[--C-:B------:R-:W-:Y:S01]  /*10c0*/  IMAD.WIDE R18, R23, 0x4, R6.reuse ;  /* 0x0000000417127825 */ /* 0x100fe200078e0206 */
[----:B----4-:R3:W-:Y:S03]  /*10d0*/  @P3 STG.E desc[UR6][R14.64], R32 ;  /* 0x000000200e003986 */ /* 0x0107e6000c101906 */
[----:B------:R-:W-:Y:S01]  /*10e0*/  IMAD.WIDE R22, R27, 0x4, R6 ;  /* 0x000000041b167825 */ /* 0x000fe200078e0206 */
[----:B------:R3:W-:Y:S04]  /*10f0*/  @P2 STG.E desc[UR6][R18.64], R13 ;  /* 0x0000000d12002986 */ /* 0x0007e8000c101906 */
[----:B------:R3:W-:Y:S01]  /*1100*/  @P1 STG.E desc[UR6][R22.64], R12 ;  /* 0x0000000c16001986 */ /* 0x0007e2000c101906 */
[----:B------:R-:W-:Y:S05]  /*1110*/  @!P0 EXIT ;  /* 0x000000000000894d */ /* 0x000fea0003800000 */
[----:B---3--:R-:W0:Y:S01]  /*1120*/  LDS R5, [R20+0x3c3c] ;  /* 0x003c3c0014057984 */ /* 0x008e220000000800 */
[----:B------:R-:W-:-:S05]  /*1130*/  IMAD.WIDE R2, R2, 0x4, R6 ;  /* 0x0000000402027825 */ /* 0x000fca00078e0206 */
[----:B0-----:R-:W-:Y:S01]  /*1140*/  STG.E desc[UR6][R2.64], R5 ;  /* 0x0000000502007986 */ /* 0x001fe2000c101906 */
[----:B------:R-:W-:Y:S05]  /*1150*/  EXIT ;  /* 0x000000000000794d */ /* 0x000fea0003800000 */
.L_x_0:
[----:B------:R-:W-:-:S00]  /*1160*/  BRA `(.L_x_0) ;  /* 0xfffffffc00fc7947 */ /* 0x000fc0000383ffff */
[----:B------:R-:W-:-:S00]  /*1170*/  NOP ;  /* 0x0000000000007918 */ /* 0x000fc00000000000 */
        /* <DEDUP_REMOVED lines=8> */
.L_x_1:


//--------------------- .nv.shared.triton_poi_fused_mul_12 --------------------------
	.section	.nv.shared.triton_poi_fused_mul_12,"aw",@nobits
	.sectionflags	@""
	.align	16
	.zero		1024


//--------------------- .nv.constant0.triton_poi_fused_mul_12 --------------------------
	.section	.nv.constant0.triton_poi_fused_mul_12,"a",@progbits
	.sectionflags	@""
	.align	4
.nv.constant0.triton_poi_fused_mul_12:
	.zero		560
